//
// Generated by NVIDIA NVVM Compiler
//
// Compiler Build ID: CL-36424714
// Cuda compilation tools, release 13.0, V13.0.88
// Based on NVVM 20.0.0
//

.version 9.0
.target sm_100
.address_size 64

	// .globl	_Z10stencil_1dPiS_
// _ZZ10stencil_1dPiS_E4temp has been demoted

.visible .entry _Z10stencil_1dPiS_(
	.param .u64 .ptr .align 1 _Z10stencil_1dPiS__param_0,
	.param .u64 .ptr .align 1 _Z10stencil_1dPiS__param_1
)
{
	.reg .pred 	%p<2>;
	.reg .b32 	%r<23>;
	.reg .b64 	%rd<9>;
	// demoted variable
	.shared .align 4 .b8 _ZZ10stencil_1dPiS_E4temp[52];
	ld.param.u64 	%rd3, [_Z10stencil_1dPiS__param_0];
	ld.param.u64 	%rd2, [_Z10stencil_1dPiS__param_1];
	cvta.to.global.u64 	%rd4, %rd3;
	mov.u32 	%r4, %tid.x;
	mov.u32 	%r5, %ctaid.x;
	mov.u32 	%r6, %ntid.x;
	mad.lo.s32 	%r1, %r5, %r6, %r4;
	mul.wide.s32 	%rd5, %r1, 4;
	add.s64 	%rd1, %rd4, %rd5;
	ld.global.u32 	%r2, [%rd1];
	shl.b32 	%r7, %r4, 2;
	mov.u32 	%r8, _ZZ10stencil_1dPiS_E4temp;
	add.s32 	%r3, %r8, %r7;
	st.shared.u32 	[%r3+12], %r2;
	setp.gt.u32 	%p1, %r4, 2;
	@%p1 bra 	$L__BB0_2;
	st.shared.u32 	[%r3], %r2;
	ld.global.u32 	%r9, [%rd1+28];
	st.shared.u32 	[%r3+40], %r9;
$L__BB0_2:
	bar.sync 	0;
	ld.shared.u32 	%r10, [%r3];
	ld.shared.u32 	%r11, [%r3+4];
	add.s32 	%r12, %r11, %r10;
	ld.shared.u32 	%r13, [%r3+8];
	add.s32 	%r14, %r13, %r12;
	ld.shared.u32 	%r15, [%r3+12];
	add.s32 	%r16, %r15, %r14;
	ld.shared.u32 	%r17, [%r3+16];
	add.s32 	%r18, %r17, %r16;
	ld.shared.u32 	%r19, [%r3+20];
	add.s32 	%r20, %r19, %r18;
	ld.shared.u32 	%r21, [%r3+24];
	add.s32 	%r22, %r21, %r20;
	cvta.to.global.u64 	%rd6, %rd2;
	add.s64 	%rd8, %rd6, %rd5;
	st.global.u32 	[%rd8], %r22;
	ret;

}


// ===== COMPILED SASS (sm_100) =====

	.target	sm_100

	.elftype	@"ET_EXEC"


//--------------------- .note.nv.tkinfo           --------------------------
	.section	.note.nv.tkinfo,"",@"SHT_NOTE"
	.sectionflags	@"SHF_NOTE_NV_TKINFO"
	.tkinfo
        /*0018*/ 	.word	0x00000002
        /*0030*/ 	.string	""
        /*0030*/ 	.string	"ptxas"
        /*0030*/ 	.string	"Cuda compilation tools, release 13.0, V13.0.88"
        /*0030*/ 	.string	"Build cuda_13.0.r13.0/compiler.36424714_0"
        /*0030*/ 	.string	"-arch sm_100 -m 64 "



//--------------------- .note.nv.cuinfo           --------------------------
	.section	.note.nv.cuinfo,"",@"SHT_NOTE"
	.sectionflags	@"SHF_NOTE_NV_CUINFO"
        /*0018*/ 	.short	0x0002
        /*001a*/ 	.short	0x0064
        /*001c*/ 	.short	0x0082
	.zero		2


//--------------------- .nv.info                  --------------------------
	.section	.nv.info,"",@"SHT_CUDA_INFO"
	.align	4


	//----- nvinfo : EIATTR_REGCOUNT
	.align		4
        /*0000*/ 	.byte	0x04, 0x2f
        /*0002*/ 	.short	(.L_1 - .L_0)
	.align		4
.L_0:
        /*0004*/ 	.word	index@(_Z10stencil_1dPiS_)
        /*0008*/ 	.word	0x00000010


	//----- nvinfo : EIATTR_FRAME_SIZE
	.align		4
.L_1:
        /*000c*/ 	.byte	0x04, 0x11
        /*000e*/ 	.short	(.L_3 - .L_2)
	.align		4
.L_2:
        /*0010*/ 	.word	index@(_Z10stencil_1dPiS_)
        /*0014*/ 	.word	0x00000000


	//----- nvinfo : EIATTR_MIN_STACK_SIZE
	.align		4
.L_3:
        /*0018*/ 	.byte	0x04, 0x12
        /*001a*/ 	.short	(.L_5 - .L_4)
	.align		4
.L_4:
        /*001c*/ 	.word	index@(_Z10stencil_1dPiS_)
        /*0020*/ 	.word	0x00000000
.L_5:


//--------------------- .nv.compat                --------------------------
	.section	.nv.compat,"",@"SHT_CUDA_COMPAT_INFO"
	.align	4
        /*0000*/ 	.byte	0x02, 0x09, 0x00, 0x00, 0x02, 0x02, 0x01, 0x00, 0x02, 0x05, 0x05, 0x00, 0x03, 0x07, 0x01, 0x01
        /*0010*/ 	.byte	0x02, 0x03, 0x00, 0x00, 0x02, 0x06, 0x01, 0x00, 0x04, 0x0b, 0x08, 0x00, 0x09, 0x00, 0x00, 0x00
        /*0020*/ 	.byte	0x00, 0x00, 0x00, 0x00


//--------------------- .nv.info._Z10stencil_1dPiS_ --------------------------
	.section	.nv.info._Z10stencil_1dPiS_,"",@"SHT_CUDA_INFO"
	.sectionflags	@""
	.align	4


	//----- nvinfo : EIATTR_CUDA_API_VERSION
	.align		4
        /*0000*/ 	.byte	0x04, 0x37
        /*0002*/ 	.short	(.L_7 - .L_6)
.L_6:
        /*0004*/ 	.word	0x00000082


	//----- nvinfo : EIATTR_KPARAM_INFO
	.align		4
.L_7:
        /*0008*/ 	.byte	0x04, 0x17
        /*000a*/ 	.short	(.L_9 - .L_8)
.L_8:
        /*000c*/ 	.word	0x00000000
        /*0010*/ 	.short	0x0001
        /*0012*/ 	.short	0x0008
        /*0014*/ 	.byte	0x00, 0xf5, 0x21, 0x00


	//----- nvinfo : EIATTR_KPARAM_INFO
	.align		4
.L_9:
        /*0018*/ 	.byte	0x04, 0x17
        /*001a*/ 	.short	(.L_11 - .L_10)
.L_10:
        /*001c*/ 	.word	0x00000000
        /*0020*/ 	.short	0x0000
        /*0022*/ 	.short	0x0000
        /*0024*/ 	.byte	0x00, 0xf5, 0x21, 0x00


	//----- nvinfo : EIATTR_SPARSE_MMA_MASK
	.align		4
.L_11:
        /*0028*/ 	.byte	0x03, 0x50
        /*002a*/ 	.short	0x0000


	//----- nvinfo : EIATTR_MAXREG_COUNT
	.align		4
        /*002c*/ 	.byte	0x03, 0x1b
        /*002e*/ 	.short	0x00ff


	//----- nvinfo : EIATTR_NUM_BARRIERS
	.align		4
        /*0030*/ 	.byte	0x02, 0x4c
        /*0032*/ 	.byte	0x01
	.zero		1


	//----- nvinfo : EIATTR_MERCURY_ISA_VERSION
	.align		4
        /*0034*/ 	.byte	0x03, 0x5f
        /*0036*/ 	.short	0x0101


	//----- nvinfo : EIATTR_VRC_CTA_INIT_COUNT
	.align		4
        /*0038*/ 	.byte	0x02, 0x4a
	.zero		1
	.zero		1


	//----- nvinfo : EIATTR_EXIT_INSTR_OFFSETS
	.align		4
        /*003c*/ 	.byte	0x04, 0x1c
        /*003e*/ 	.short	(.L_13 - .L_12)


	//   ....[0]....
.L_12:
        /*0040*/ 	.word	0x00000230


	//----- nvinfo : EIATTR_CRS_STACK_SIZE
	.align		4
.L_13:
        /*0044*/ 	.byte	0x04, 0x1e
        /*0046*/ 	.short	(.L_15 - .L_14)
.L_14:
        /*0048*/ 	.word	0x00000000


	//----- nvinfo : EIATTR_CBANK_PARAM_SIZE
	.align		4
.L_15:
        /*004c*/ 	.byte	0x03, 0x19
        /*004e*/ 	.short	0x0010


	//----- nvinfo : EIATTR_PARAM_CBANK
	.align		4
        /*0050*/ 	.byte	0x04, 0x0a
        /*0052*/ 	.short	(.L_17 - .L_16)
	.align		4
.L_16:
        /*0054*/ 	.word	index@(.nv.constant0._Z10stencil_1dPiS_)
        /*0058*/ 	.short	0x0380
        /*005a*/ 	.short	0x0010


	//----- nvinfo : EIATTR_SW_WAR
	.align		4
.L_17:
        /*005c*/ 	.byte	0x04, 0x36
        /*005e*/ 	.short	(.L_19 - .L_18)
.L_18:
        /*0060*/ 	.word	0x00000008
.L_19:


//--------------------- .nv.callgraph             --------------------------
	.section	.nv.callgraph,"",@"SHT_CUDA_CALLGRAPH"
	.align	4
	.sectionentsize	8
	.align		4
        /*0000*/ 	.word	0x00000000
	.align		4
        /*0004*/ 	.word	0xffffffff
	.align		4
        /*0008*/ 	.word	0x00000000
	.align		4
        /*000c*/ 	.word	0xfffffffe
	.align		4
        /*0010*/ 	.word	0x00000000
	.align		4
        /*0014*/ 	.word	0xfffffffd
	.align		4
        /*0018*/ 	.word	0x00000000
	.align		4
        /*001c*/ 	.word	0xfffffffc


//--------------------- .text._Z10stencil_1dPiS_  --------------------------
	.section	.text._Z10stencil_1dPiS_,"ax",@progbits
	.align	128
        .global         _Z10stencil_1dPiS_
        .type           _Z10stencil_1dPiS_,@function
        .size           _Z10stencil_1dPiS_,(.L_x_3 - _Z10stencil_1dPiS_)
        .other          _Z10stencil_1dPiS_,@"STO_CUDA_ENTRY STV_DEFAULT"
_Z10stencil_1dPiS_:
.text._Z10stencil_1dPiS_:
[----:B------:R-:W-:Y:S01]  /*0000*/  LDC R1, c[0x0][0x37c] ;  /* 0x0000df00ff017b82 */ /* 0x000fe20000000800 */
[----:B------:R-:W0:Y:S07]  /*0010*/  S2R R4, SR_TID.X ;  /* 0x0000000000047919 */ /* 0x000e2e0000002100 */
[----:B------:R-:W0:Y:S01]  /*0020*/  S2UR UR4, SR_CTAID.X ;  /* 0x00000000000479c3 */ /* 0x000e220000002500 */
[----:B------:R-:W1:Y:S07]  /*0030*/  LDCU.64 UR6, c[0x0][0x358] ;  /* 0x00006b00ff0677ac */ /* 0x000e6e0008000a00 */
[----:B------:R-:W0:Y:S08]  /*0040*/  LDC R5, c[0x0][0x360] ;  /* 0x0000d800ff057b82 */ /* 0x000e300000000800 */
[----:B------:R-:W2:Y:S01]  /*0050*/  LDC.64 R2, c[0x0][0x380] ;  /* 0x0000e000ff027b82 */ /* 0x000ea20000000a00 */
[----:B0-----:R-:W-:-:S04]  /*0060*/  IMAD R5, R5, UR4, R4 ;  /* 0x0000000405057c24 */ /* 0x001fc8000f8e0204 */
[----:B--2---:R-:W-:-:S05]  /*0070*/  IMAD.WIDE R2, R5, 0x4, R2 ;  /* 0x0000000405027825 */ /* 0x004fca00078e0202 */
[----:B-1----:R-:W2:Y:S01]  /*0080*/  LDG.E R0, desc[UR6][R2.64] ;  /* 0x0000000602007981 */ /* 0x002ea2000c1e1900 */
[----:B------:R-:W0:Y:S01]  /*0090*/  S2UR UR5, SR_CgaCtaId ;  /* 0x00000000000579c3 */ /* 0x000e220000008800 */
[----:B------:R-:W-:Y:S01]  /*00a0*/  UMOV UR4, 0x400 ;  /* 0x0000040000047882 */ /* 0x000fe20000000000 */
[----:B------:R-:W-:Y:S01]  /*00b0*/  ISETP.GT.U32.AND P0, PT, R4, 0x2, PT ;  /* 0x000000020400780c */ /* 0x000fe20003f04070 */
[----:B------:R-:W-:Y:S01]  /*00c0*/  BSSY.RECONVERGENT B0, `(.L_x_0) ;  /* 0x0000008000007945 */ /* 0x000fe20003800200 */
[----:B0-----:R-:W-:-:S06]  /*00d0*/  ULEA UR4, UR5, UR4, 0x18 ;  /* 0x0000000405047291 */ /* 0x001fcc000f8ec0ff */
[----:B------:R-:W-:-:S05]  /*00e0*/  LEA R7, R4, UR4, 0x2 ;  /* 0x0000000404077c11 */ /* 0x000fca000f8e10ff */
[----:B--2---:R0:W-:Y:S01]  /*00f0*/  STS [R7+0xc], R0 ;  /* 0x00000c0007007388 */ /* 0x0041e20000000800 */
[----:B------:R-:W-:Y:S05]  /*0100*/  @P0 BRA `(.L_x_1) ;  /* 0x00000000000c0947 */ /* 0x000fea0003800000 */
[----:B------:R-:W2:Y:S04]  /*0110*/  LDG.E R2, desc[UR6][R2.64+0x1c] ;  /* 0x00001c0602027981 */ /* 0x000ea8000c1e1900 */
[----:B------:R1:W-:Y:S04]  /*0120*/  STS [R7], R0 ;  /* 0x0000000007007388 */ /* 0x0003e80000000800 */
[----:B--2---:R1:W-:Y:S02]  /*0130*/  STS [R7+0x28], R2 ;  /* 0x0000280207007388 */ /* 0x0043e40000000800 */
.L_x_1:
[----:B------:R-:W-:Y:S05]  /*0140*/  BSYNC.RECONVERGENT B0 ;  /* 0x0000000000007941 */ /* 0x000fea0003800200 */
.L_x_0:
[----:B------:R-:W-:Y:S08]  /*0150*/  BAR.SYNC.DEFER_BLOCKING 0x0 ;  /* 0x0000000000007b1d */ /* 0x000ff00000010000 */
[----:B-1----:R-:W1:Y:S01]  /*0160*/  LDC.64 R2, c[0x0][0x388] ;  /* 0x0000e200ff027b82 */ /* 0x002e620000000a00 */
[----:B0-----:R-:W-:Y:S04]  /*0170*/  LDS R0, [R7] ;  /* 0x0000000007007984 */ /* 0x001fe80000000800 */
[----:B------:R-:W-:Y:S01]  /*0180*/  LDS R9, [R7+0x4] ;  /* 0x0000040007097984 */ /* 0x000fe20000000800 */
[----:B-1----:R-:W-:-:S03]  /*0190*/  IMAD.WIDE R2, R5, 0x4, R2 ;  /* 0x0000000405027825 */ /* 0x002fc600078e0202 */
[----:B------:R-:W0:Y:S04]  /*01a0*/  LDS R4, [R7+0x8] ;  /* 0x0000080007047984 */ /* 0x000e280000000800 */
[----:B------:R-:W-:Y:S04]  /*01b0*/  LDS R11, [R7+0xc] ;  /* 0x00000c00070b7984 */ /* 0x000fe80000000800 */
[----:B------:R-:W1:Y:S04]  /*01c0*/  LDS R6, [R7+0x10] ;  /* 0x0000100007067984 */ /* 0x000e680000000800 */
[----:B------:R-:W-:Y:S04]  /*01d0*/  LDS R13, [R7+0x14] ;  /* 0x00001400070d7984 */ /* 0x000fe80000000800 */
[----:B------:R-:W2:Y:S01]  /*01e0*/  LDS R8, [R7+0x18] ;  /* 0x0000180007087984 */ /* 0x000ea20000000800 */
[----:B0-----:R-:W-:-:S04]  /*01f0*/  IADD3 R0, PT, PT, R4, R9, R0 ;  /* 0x0000000904007210 */ /* 0x001fc80007ffe000 */
[----:B-1----:R-:W-:-:S04]  /*0200*/  IADD3 R0, PT, PT, R6, R11, R0 ;  /* 0x0000000b06007210 */ /* 0x002fc80007ffe000 */
[----:B--2---:R-:W-:-:S05]  /*0210*/  IADD3 R13, PT, PT, R8, R13, R0 ;  /* 0x0000000d080d7210 */ /* 0x004fca0007ffe000 */
[----:B------:R-:W-:Y:S01]  /*0220*/  STG.E desc[UR6][R2.64], R13 ;  /* 0x0000000d02007986 */ /* 0x000fe2000c101906 */
[----:B------:R-:W-:Y:S05]  /*0230*/  EXIT ;  /* 0x000000000000794d */ /* 0x000fea0003800000 */
.L_x_2:
[----:B------:R-:W-:-:S00]  /*0240*/  BRA `(.L_x_2) ;  /* 0xfffffffc00fc7947 */ /* 0x000fc0000383ffff */
[----:B------:R-:W-:-:S00]  /*0250*/  NOP ;  /* 0x0000000000007918 */ /* 0x000fc00000000000 */
        /* <DEDUP_REMOVED lines=10> */
.L_x_3:


//--------------------- .nv.shared._Z10stencil_1dPiS_ --------------------------
	.section	.nv.shared._Z10stencil_1dPiS_,"aw",@nobits
	.sectionflags	@""
	.align	4
.nv.shared._Z10stencil_1dPiS_:
	.zero		1076


//--------------------- .nv.shared.reserved.0     --------------------------
	.section	.nv.shared.reserved.0,"aw",@nobits
	.weak		__nv_reservedSMEM_offset_0_alias
	.size		__nv_reservedSMEM_offset_0_alias, 0, 64
	.other		__nv_reservedSMEM_offset_0_alias,@"STO_CUDA_RESERVED_SHARED STV_DEFAULT"
__nv_reservedSMEM_offset_0_alias:
	.zero		0
	.zero		64


//--------------------- .nv.constant0._Z10stencil_1dPiS_ --------------------------
	.section	.nv.constant0._Z10stencil_1dPiS_,"a",@progbits
	.sectionflags	@""
	.align	4
.nv.constant0._Z10stencil_1dPiS_:
	.zero		912


//--------------------- SYMBOLS --------------------------

	.type		.nv.reservedSmem.offset0,@object
	.size		.nv.reservedSmem.offset0,0x4
	.type		.nv.reservedSmem.cap,@object
	.size		.nv.reservedSmem.cap,0x4
